//
// Generated by NVIDIA NVVM Compiler
//
// Compiler Build ID: CL-36424714
// Cuda compilation tools, release 13.0, V13.0.88
// Based on NVVM 20.0.0
//

.version 9.0
.target sm_100
.address_size 64

	// .globl	_Z8mat_vectPiS_S_ii
.extern .func  (.param .b32 func_retval0) vprintf
(
	.param .b64 vprintf_param_0,
	.param .b64 vprintf_param_1
)
;
.global .align 1 .b8 $str[13] = {99, 117, 114, 32, 115, 117, 109, 58, 32, 37, 100, 10};
.global .align 1 .b8 $str$1[19] = {99, 111, 108, 32, 118, 97, 108, 117, 101, 32, 105, 115, 32, 58, 32, 37, 100, 10};
.global .align 1 .b8 $str$2[15] = {115, 117, 109, 32, 118, 97, 108, 117, 101, 58, 32, 37, 100, 10};

.visible .entry _Z8mat_vectPiS_S_ii(
	.param .u64 .ptr .align 1 _Z8mat_vectPiS_S_ii_param_0,
	.param .u64 .ptr .align 1 _Z8mat_vectPiS_S_ii_param_1,
	.param .u64 .ptr .align 1 _Z8mat_vectPiS_S_ii_param_2,
	.param .u32 _Z8mat_vectPiS_S_ii_param_3,
	.param .u32 _Z8mat_vectPiS_S_ii_param_4
)
{
	.local .align 8 .b8 	__local_depot0[8];
	.reg .b64 	%SP;
	.reg .b64 	%SPL;
	.reg .pred 	%p<13>;
	.reg .b32 	%r<134>;
	.reg .b64 	%rd<60>;

	mov.u64 	%SPL, __local_depot0;
	cvta.local.u64 	%SP, %SPL;
	ld.param.u64 	%rd11, [_Z8mat_vectPiS_S_ii_param_0];
	ld.param.u64 	%rd12, [_Z8mat_vectPiS_S_ii_param_1];
	ld.param.u64 	%rd10, [_Z8mat_vectPiS_S_ii_param_2];
	ld.param.u32 	%r28, [_Z8mat_vectPiS_S_ii_param_3];
	ld.param.u32 	%r27, [_Z8mat_vectPiS_S_ii_param_4];
	cvta.to.global.u64 	%rd1, %rd12;
	cvta.to.global.u64 	%rd2, %rd11;
	add.u64 	%rd13, %SP, 0;
	add.u64 	%rd3, %SPL, 0;
	mov.u32 	%r30, %ctaid.y;
	mov.u32 	%r31, %ntid.y;
	mov.u32 	%r32, %tid.y;
	mad.lo.s32 	%r33, %r30, %r31, %r32;
	mov.u32 	%r34, %ctaid.x;
	mov.u32 	%r35, %ntid.x;
	mov.u32 	%r36, %tid.x;
	mad.lo.s32 	%r2, %r34, %r35, %r36;
	setp.ge.s32 	%p1, %r2, %r27;
	setp.ge.s32 	%p2, %r33, %r28;
	or.pred  	%p3, %p1, %p2;
	@%p3 bra 	$L__BB0_14;
	setp.lt.s32 	%p4, %r27, 1;
	mov.b32 	%r133, 0;
	@%p4 bra 	$L__BB0_13;
	mul.lo.s32 	%r3, %r27, %r33;
	and.b32  	%r4, %r27, 7;
	setp.lt.u32 	%p5, %r27, 8;
	mov.b32 	%r128, 0;
	mov.u32 	%r133, %r128;
	@%p5 bra 	$L__BB0_5;
	and.b32  	%r128, %r27, 2147483640;
	neg.s32 	%r122, %r128;
	mul.wide.u32 	%rd14, %r3, 4;
	add.s64 	%rd15, %rd14, %rd2;
	add.s64 	%rd59, %rd15, 16;
	add.s64 	%rd58, %rd1, 16;
	mov.b32 	%r133, 0;
	mov.u64 	%rd16, $str;
$L__BB0_4:
	.pragma "nounroll";
	ld.global.u32 	%r41, [%rd59+-16];
	ld.global.u32 	%r42, [%rd58+-16];
	mad.lo.s32 	%r43, %r42, %r41, %r133;
	st.local.u32 	[%rd3], %r43;
	cvta.global.u64 	%rd17, %rd16;
	{ // callseq 0, 0
	.param .b64 param0;
	st.param.b64 	[param0], %rd17;
	.param .b64 param1;
	st.param.b64 	[param1], %rd13;
	.param .b32 retval0;
	call.uni (retval0), 
	vprintf, 
	(
	param0, 
	param1
	);
	ld.param.b32 	%r44, [retval0];
	} // callseq 0
	ld.global.u32 	%r46, [%rd59+-12];
	ld.global.u32 	%r47, [%rd58+-12];
	mad.lo.s32 	%r48, %r47, %r46, %r43;
	st.local.u32 	[%rd3], %r48;
	{ // callseq 1, 0
	.param .b64 param0;
	st.param.b64 	[param0], %rd17;
	.param .b64 param1;
	st.param.b64 	[param1], %rd13;
	.param .b32 retval0;
	call.uni (retval0), 
	vprintf, 
	(
	param0, 
	param1
	);
	ld.param.b32 	%r49, [retval0];
	} // callseq 1
	ld.global.u32 	%r51, [%rd59+-8];
	ld.global.u32 	%r52, [%rd58+-8];
	mad.lo.s32 	%r53, %r52, %r51, %r48;
	st.local.u32 	[%rd3], %r53;
	{ // callseq 2, 0
	.param .b64 param0;
	st.param.b64 	[param0], %rd17;
	.param .b64 param1;
	st.param.b64 	[param1], %rd13;
	.param .b32 retval0;
	call.uni (retval0), 
	vprintf, 
	(
	param0, 
	param1
	);
	ld.param.b32 	%r54, [retval0];
	} // callseq 2
	ld.global.u32 	%r56, [%rd59+-4];
	ld.global.u32 	%r57, [%rd58+-4];
	mad.lo.s32 	%r58, %r57, %r56, %r53;
	st.local.u32 	[%rd3], %r58;
	{ // callseq 3, 0
	.param .b64 param0;
	st.param.b64 	[param0], %rd17;
	.param .b64 param1;
	st.param.b64 	[param1], %rd13;
	.param .b32 retval0;
	call.uni (retval0), 
	vprintf, 
	(
	param0, 
	param1
	);
	ld.param.b32 	%r59, [retval0];
	} // callseq 3
	ld.global.u32 	%r61, [%rd59];
	ld.global.u32 	%r62, [%rd58];
	mad.lo.s32 	%r63, %r62, %r61, %r58;
	st.local.u32 	[%rd3], %r63;
	{ // callseq 4, 0
	.param .b64 param0;
	st.param.b64 	[param0], %rd17;
	.param .b64 param1;
	st.param.b64 	[param1], %rd13;
	.param .b32 retval0;
	call.uni (retval0), 
	vprintf, 
	(
	param0, 
	param1
	);
	ld.param.b32 	%r64, [retval0];
	} // callseq 4
	ld.global.u32 	%r66, [%rd59+4];
	ld.global.u32 	%r67, [%rd58+4];
	mad.lo.s32 	%r68, %r67, %r66, %r63;
	st.local.u32 	[%rd3], %r68;
	{ // callseq 5, 0
	.param .b64 param0;
	st.param.b64 	[param0], %rd17;
	.param .b64 param1;
	st.param.b64 	[param1], %rd13;
	.param .b32 retval0;
	call.uni (retval0), 
	vprintf, 
	(
	param0, 
	param1
	);
	ld.param.b32 	%r69, [retval0];
	} // callseq 5
	ld.global.u32 	%r71, [%rd59+8];
	ld.global.u32 	%r72, [%rd58+8];
	mad.lo.s32 	%r73, %r72, %r71, %r68;
	st.local.u32 	[%rd3], %r73;
	{ // callseq 6, 0
	.param .b64 param0;
	st.param.b64 	[param0], %rd17;
	.param .b64 param1;
	st.param.b64 	[param1], %rd13;
	.param .b32 retval0;
	call.uni (retval0), 
	vprintf, 
	(
	param0, 
	param1
	);
	ld.param.b32 	%r74, [retval0];
	} // callseq 6
	ld.global.u32 	%r76, [%rd59+12];
	ld.global.u32 	%r77, [%rd58+12];
	mad.lo.s32 	%r133, %r77, %r76, %r73;
	st.local.u32 	[%rd3], %r133;
	{ // callseq 7, 0
	.param .b64 param0;
	st.param.b64 	[param0], %rd17;
	.param .b64 param1;
	st.param.b64 	[param1], %rd13;
	.param .b32 retval0;
	call.uni (retval0), 
	vprintf, 
	(
	param0, 
	param1
	);
	ld.param.b32 	%r78, [retval0];
	} // callseq 7
	add.s32 	%r122, %r122, 8;
	add.s64 	%rd59, %rd59, 32;
	add.s64 	%rd58, %rd58, 32;
	setp.ne.s32 	%p6, %r122, 0;
	@%p6 bra 	$L__BB0_4;
$L__BB0_5:
	setp.eq.s32 	%p7, %r4, 0;
	@%p7 bra 	$L__BB0_13;
	and.b32  	%r14, %r27, 3;
	setp.lt.u32 	%p8, %r4, 4;
	@%p8 bra 	$L__BB0_8;
	add.s32 	%r81, %r128, %r3;
	mul.wide.u32 	%rd19, %r81, 4;
	add.s64 	%rd20, %rd2, %rd19;
	ld.global.u32 	%r82, [%rd20];
	cvt.u64.u32 	%rd21, %r128;
	mul.wide.u32 	%rd22, %r128, 4;
	add.s64 	%rd23, %rd1, %rd22;
	ld.global.u32 	%r83, [%rd23];
	mad.lo.s32 	%r84, %r83, %r82, %r133;
	st.local.u32 	[%rd3], %r84;
	mov.u64 	%rd24, $str;
	cvta.global.u64 	%rd25, %rd24;
	add.u64 	%rd26, %SP, 0;
	{ // callseq 8, 0
	.param .b64 param0;
	st.param.b64 	[param0], %rd25;
	.param .b64 param1;
	st.param.b64 	[param1], %rd26;
	.param .b32 retval0;
	call.uni (retval0), 
	vprintf, 
	(
	param0, 
	param1
	);
	ld.param.b32 	%r85, [retval0];
	} // callseq 8
	cvt.u64.u32 	%rd27, %r3;
	add.s64 	%rd28, %rd21, %rd27;
	shl.b64 	%rd29, %rd28, 2;
	add.s64 	%rd30, %rd2, %rd29;
	ld.global.u32 	%r87, [%rd30+4];
	ld.global.u32 	%r88, [%rd23+4];
	mad.lo.s32 	%r89, %r88, %r87, %r84;
	st.local.u32 	[%rd3], %r89;
	{ // callseq 9, 0
	.param .b64 param0;
	st.param.b64 	[param0], %rd25;
	.param .b64 param1;
	st.param.b64 	[param1], %rd26;
	.param .b32 retval0;
	call.uni (retval0), 
	vprintf, 
	(
	param0, 
	param1
	);
	ld.param.b32 	%r90, [retval0];
	} // callseq 9
	ld.global.u32 	%r92, [%rd30+8];
	ld.global.u32 	%r93, [%rd23+8];
	mad.lo.s32 	%r94, %r93, %r92, %r89;
	st.local.u32 	[%rd3], %r94;
	{ // callseq 10, 0
	.param .b64 param0;
	st.param.b64 	[param0], %rd25;
	.param .b64 param1;
	st.param.b64 	[param1], %rd26;
	.param .b32 retval0;
	call.uni (retval0), 
	vprintf, 
	(
	param0, 
	param1
	);
	ld.param.b32 	%r95, [retval0];
	} // callseq 10
	ld.global.u32 	%r97, [%rd30+12];
	ld.global.u32 	%r98, [%rd23+12];
	mad.lo.s32 	%r133, %r98, %r97, %r94;
	st.local.u32 	[%rd3], %r133;
	{ // callseq 11, 0
	.param .b64 param0;
	st.param.b64 	[param0], %rd25;
	.param .b64 param1;
	st.param.b64 	[param1], %rd26;
	.param .b32 retval0;
	call.uni (retval0), 
	vprintf, 
	(
	param0, 
	param1
	);
	ld.param.b32 	%r99, [retval0];
	} // callseq 11
	add.s32 	%r128, %r128, 4;
$L__BB0_8:
	setp.eq.s32 	%p9, %r14, 0;
	@%p9 bra 	$L__BB0_13;
	setp.eq.s32 	%p10, %r14, 1;
	@%p10 bra 	$L__BB0_11;
	add.s32 	%r102, %r128, %r3;
	mul.wide.u32 	%rd31, %r102, 4;
	add.s64 	%rd32, %rd2, %rd31;
	ld.global.u32 	%r103, [%rd32];
	cvt.u64.u32 	%rd33, %r128;
	mul.wide.u32 	%rd34, %r128, 4;
	add.s64 	%rd35, %rd1, %rd34;
	ld.global.u32 	%r104, [%rd35];
	mad.lo.s32 	%r105, %r104, %r103, %r133;
	st.local.u32 	[%rd3], %r105;
	mov.u64 	%rd36, $str;
	cvta.global.u64 	%rd37, %rd36;
	add.u64 	%rd38, %SP, 0;
	{ // callseq 12, 0
	.param .b64 param0;
	st.param.b64 	[param0], %rd37;
	.param .b64 param1;
	st.param.b64 	[param1], %rd38;
	.param .b32 retval0;
	call.uni (retval0), 
	vprintf, 
	(
	param0, 
	param1
	);
	ld.param.b32 	%r106, [retval0];
	} // callseq 12
	cvt.u64.u32 	%rd39, %r3;
	add.s64 	%rd40, %rd33, %rd39;
	shl.b64 	%rd41, %rd40, 2;
	add.s64 	%rd42, %rd2, %rd41;
	ld.global.u32 	%r108, [%rd42+4];
	ld.global.u32 	%r109, [%rd35+4];
	mad.lo.s32 	%r133, %r109, %r108, %r105;
	st.local.u32 	[%rd3], %r133;
	{ // callseq 13, 0
	.param .b64 param0;
	st.param.b64 	[param0], %rd37;
	.param .b64 param1;
	st.param.b64 	[param1], %rd38;
	.param .b32 retval0;
	call.uni (retval0), 
	vprintf, 
	(
	param0, 
	param1
	);
	ld.param.b32 	%r110, [retval0];
	} // callseq 13
	add.s32 	%r128, %r128, 2;
$L__BB0_11:
	and.b32  	%r112, %r27, 1;
	setp.eq.b32 	%p11, %r112, 1;
	not.pred 	%p12, %p11;
	@%p12 bra 	$L__BB0_13;
	add.s32 	%r113, %r128, %r3;
	mul.wide.u32 	%rd43, %r113, 4;
	add.s64 	%rd44, %rd2, %rd43;
	ld.global.u32 	%r114, [%rd44];
	mul.wide.u32 	%rd45, %r128, 4;
	add.s64 	%rd46, %rd1, %rd45;
	ld.global.u32 	%r115, [%rd46];
	mad.lo.s32 	%r133, %r115, %r114, %r133;
	st.local.u32 	[%rd3], %r133;
	mov.u64 	%rd47, $str;
	cvta.global.u64 	%rd48, %rd47;
	add.u64 	%rd49, %SP, 0;
	{ // callseq 14, 0
	.param .b64 param0;
	st.param.b64 	[param0], %rd48;
	.param .b64 param1;
	st.param.b64 	[param1], %rd49;
	.param .b32 retval0;
	call.uni (retval0), 
	vprintf, 
	(
	param0, 
	param1
	);
	ld.param.b32 	%r116, [retval0];
	} // callseq 14
$L__BB0_13:
	st.local.u32 	[%rd3], %r2;
	mov.u64 	%rd50, $str$1;
	cvta.global.u64 	%rd51, %rd50;
	add.u64 	%rd52, %SP, 0;
	{ // callseq 15, 0
	.param .b64 param0;
	st.param.b64 	[param0], %rd51;
	.param .b64 param1;
	st.param.b64 	[param1], %rd52;
	.param .b32 retval0;
	call.uni (retval0), 
	vprintf, 
	(
	param0, 
	param1
	);
	ld.param.b32 	%r118, [retval0];
	} // callseq 15
	st.local.u32 	[%rd3], %r133;
	mov.u64 	%rd53, $str$2;
	cvta.global.u64 	%rd54, %rd53;
	{ // callseq 16, 0
	.param .b64 param0;
	st.param.b64 	[param0], %rd54;
	.param .b64 param1;
	st.param.b64 	[param1], %rd52;
	.param .b32 retval0;
	call.uni (retval0), 
	vprintf, 
	(
	param0, 
	param1
	);
	ld.param.b32 	%r120, [retval0];
	} // callseq 16
	cvta.to.global.u64 	%rd55, %rd10;
	mul.wide.s32 	%rd56, %r2, 4;
	add.s64 	%rd57, %rd55, %rd56;
	st.global.u32 	[%rd57], %r133;
$L__BB0_14:
	ret;

}


// ===== COMPILED SASS (sm_100) =====

	.target	sm_100

	.elftype	@"ET_EXEC"


//--------------------- .note.nv.tkinfo           --------------------------
	.section	.note.nv.tkinfo,"",@"SHT_NOTE"
	.sectionflags	@"SHF_NOTE_NV_TKINFO"
	.tkinfo
        /*0018*/ 	.word	0x00000002
        /*0030*/ 	.string	""
        /*0030*/ 	.string	"ptxas"
        /*0030*/ 	.string	"Cuda compilation tools, release 13.0, V13.0.88"
        /*0030*/ 	.string	"Build cuda_13.0.r13.0/compiler.36424714_0"
        /*0030*/ 	.string	"-arch sm_100 -m 64 "



//--------------------- .note.nv.cuinfo           --------------------------
	.section	.note.nv.cuinfo,"",@"SHT_NOTE"
	.sectionflags	@"SHF_NOTE_NV_CUINFO"
        /*0018*/ 	.short	0x0002
        /*001a*/ 	.short	0x0064
        /*001c*/ 	.short	0x0082
	.zero		2


//--------------------- .nv.info                  --------------------------
	.section	.nv.info,"",@"SHT_CUDA_INFO"
	.align	4


	//----- nvinfo : EIATTR_REGCOUNT
	.align		4
        /*0000*/ 	.byte	0x04, 0x2f
        /*0002*/ 	.short	(.L_4 - .L_3)
	.align		4
.L_3:
        /*0004*/ 	.word	index@(_Z8mat_vectPiS_S_ii)
        /*0008*/ 	.word	0x00000020


	//----- nvinfo : EIATTR_FRAME_SIZE
	.align		4
.L_4:
        /*000c*/ 	.byte	0x04, 0x11
        /*000e*/ 	.short	(.L_6 - .L_5)
	.align		4
.L_5:
        /*0010*/ 	.word	index@(_Z8mat_vectPiS_S_ii)
        /*0014*/ 	.word	0x00000008


	//----- nvinfo : EIATTR_MIN_STACK_SIZE
	.align		4
.L_6:
        /*0018*/ 	.byte	0x04, 0x12
        /*001a*/ 	.short	(.L_8 - .L_7)
	.align		4
.L_7:
        /*001c*/ 	.word	index@(_Z8mat_vectPiS_S_ii)
        /*0020*/ 	.word	0x00000008
.L_8:


//--------------------- .nv.compat                --------------------------
	.section	.nv.compat,"",@"SHT_CUDA_COMPAT_INFO"
	.align	4
        /*0000*/ 	.byte	0x02, 0x09, 0x00, 0x00, 0x02, 0x02, 0x01, 0x00, 0x02, 0x05, 0x05, 0x00, 0x03, 0x07, 0x01, 0x01
        /*0010*/ 	.byte	0x02, 0x03, 0x00, 0x00, 0x02, 0x06, 0x01, 0x00, 0x04, 0x0b, 0x08, 0x00, 0x09, 0x00, 0x00, 0x00
        /*0020*/ 	.byte	0x00, 0x00, 0x00, 0x00


//--------------------- .nv.info._Z8mat_vectPiS_S_ii --------------------------
	.section	.nv.info._Z8mat_vectPiS_S_ii,"",@"SHT_CUDA_INFO"
	.sectionflags	@""
	.align	4


	//----- nvinfo : EIATTR_CUDA_API_VERSION
	.align		4
        /*0000*/ 	.byte	0x04, 0x37
        /*0002*/ 	.short	(.L_10 - .L_9)
.L_9:
        /*0004*/ 	.word	0x00000082


	//----- nvinfo : EIATTR_KPARAM_INFO
	.align		4
.L_10:
        /*0008*/ 	.byte	0x04, 0x17
        /*000a*/ 	.short	(.L_12 - .L_11)
.L_11:
        /*000c*/ 	.word	0x00000000
        /*0010*/ 	.short	0x0004
        /*0012*/ 	.short	0x001c
        /*0014*/ 	.byte	0x00, 0xf0, 0x11, 0x00


	//----- nvinfo : EIATTR_KPARAM_INFO
	.align		4
.L_12:
        /*0018*/ 	.byte	0x04, 0x17
        /*001a*/ 	.short	(.L_14 - .L_13)
.L_13:
        /*001c*/ 	.word	0x00000000
        /*0020*/ 	.short	0x0003
        /*0022*/ 	.short	0x0018
        /*0024*/ 	.byte	0x00, 0xf0, 0x11, 0x00


	//----- nvinfo : EIATTR_KPARAM_INFO
	.align		4
.L_14:
        /*0028*/ 	.byte	0x04, 0x17
        /*002a*/ 	.short	(.L_16 - .L_15)
.L_15:
        /*002c*/ 	.word	0x00000000
        /*0030*/ 	.short	0x0002
        /*0032*/ 	.short	0x0010
        /*0034*/ 	.byte	0x00, 0xf5, 0x21, 0x00


	//----- nvinfo : EIATTR_KPARAM_INFO
	.align		4
.L_16:
        /*0038*/ 	.byte	0x04, 0x17
        /*003a*/ 	.short	(.L_18 - .L_17)
.L_17:
        /*003c*/ 	.word	0x00000000
        /*0040*/ 	.short	0x0001
        /*0042*/ 	.short	0x0008
        /*0044*/ 	.byte	0x00, 0xf5, 0x21, 0x00


	//----- nvinfo : EIATTR_KPARAM_INFO
	.align		4
.L_18:
        /*0048*/ 	.byte	0x04, 0x17
        /*004a*/ 	.short	(.L_20 - .L_19)
.L_19:
        /*004c*/ 	.word	0x00000000
        /*0050*/ 	.short	0x0000
        /*0052*/ 	.short	0x0000
        /*0054*/ 	.byte	0x00, 0xf5, 0x21, 0x00


	//----- nvinfo : EIATTR_SPARSE_MMA_MASK
	.align		4
.L_20:
        /*0058*/ 	.byte	0x03, 0x50
        /*005a*/ 	.short	0x0000


	//----- nvinfo : EIATTR_MAXREG_COUNT
	.align		4
        /*005c*/ 	.byte	0x03, 0x1b
        /*005e*/ 	.short	0x00ff


	//----- nvinfo : EIATTR_EXTERNS
	.align		4
        /*0060*/ 	.byte	0x04, 0x0f
        /*0062*/ 	.short	(.L_22 - .L_21)


	//   ....[0]....
	.align		4
.L_21:
        /*0064*/ 	.word	index@(vprintf)


	//----- nvinfo : EIATTR_MERCURY_ISA_VERSION
	.align		4
.L_22:
        /*0068*/ 	.byte	0x03, 0x5f
        /*006a*/ 	.short	0x0101


	//----- nvinfo : EIATTR_VRC_CTA_INIT_COUNT
	.align		4
        /*006c*/ 	.byte	0x02, 0x4a
	.zero		1
	.zero		1


	//----- nvinfo : EIATTR_SYSCALL_OFFSETS
	.align		4
        /*0070*/ 	.byte	0x04, 0x46
        /*0072*/ 	.short	(.L_24 - .L_23)


	//   ....[0]....
.L_23:
        /*0074*/ 	.word	0x00000380


	//   ....[1]....
        /*0078*/ 	.word	0x00000450


	//   ....[2]....
        /*007c*/ 	.word	0x00000510


	//   ....[3]....
        /*0080*/ 	.word	0x000005d0


	//   ....[4]....
        /*0084*/ 	.word	0x00000690


	//   ....[5]....
        /*0088*/ 	.word	0x00000750


	//   ....[6]....
        /*008c*/ 	.word	0x00000810


	//   ....[7]....
        /*0090*/ 	.word	0x000008d0


	//   ....[8]....
        /*0094*/ 	.word	0x00000ae0


	//   ....[9]....
        /*0098*/ 	.word	0x00000bf0


	//   ....[10]....
        /*009c*/ 	.word	0x00000cb0


	//   ....[11]....
        /*00a0*/ 	.word	0x00000d70


	//   ....[12]....
        /*00a4*/ 	.word	0x00000ee0


	//   ....[13]....
        /*00a8*/ 	.word	0x00000ff0


	//   ....[14]....
        /*00ac*/ 	.word	0x00001160


	//   ....[15]....
        /*00b0*/ 	.word	0x00001200


	//   ....[16]....
        /*00b4*/ 	.word	0x00001290


	//----- nvinfo : EIATTR_EXIT_INSTR_OFFSETS
	.align		4
.L_24:
        /*00b8*/ 	.byte	0x04, 0x1c
        /*00ba*/ 	.short	(.L_26 - .L_25)


	//   ....[0]....
.L_25:
        /*00bc*/ 	.word	0x00000110


	//   ....[1]....
        /*00c0*/ 	.word	0x000012d0


	//----- nvinfo : EIATTR_CRS_STACK_SIZE
	.align		4
.L_26:
        /*00c4*/ 	.byte	0x04, 0x1e
        /*00c6*/ 	.short	(.L_28 - .L_27)
.L_27:
        /*00c8*/ 	.word	0x00000000


	//----- nvinfo : EIATTR_CBANK_PARAM_SIZE
	.align		4
.L_28:
        /*00cc*/ 	.byte	0x03, 0x19
        /*00ce*/ 	.short	0x0020


	//----- nvinfo : EIATTR_PARAM_CBANK
	.align		4
        /*00d0*/ 	.byte	0x04, 0x0a
        /*00d2*/ 	.short	(.L_30 - .L_29)
	.align		4
.L_29:
        /*00d4*/ 	.word	index@(.nv.constant0._Z8mat_vectPiS_S_ii)
        /*00d8*/ 	.short	0x0380
        /*00da*/ 	.short	0x0020


	//----- nvinfo : EIATTR_SW_WAR
	.align		4
.L_30:
        /*00dc*/ 	.byte	0x04, 0x36
        /*00de*/ 	.short	(.L_32 - .L_31)
.L_31:
        /*00e0*/ 	.word	0x00000008
.L_32:


//--------------------- .nv.callgraph             --------------------------
	.section	.nv.callgraph,"",@"SHT_CUDA_CALLGRAPH"
	.align	4
	.sectionentsize	8
	.align		4
        /*0000*/ 	.word	0x00000000
	.align		4
        /*0004*/ 	.word	0xffffffff
	.align		4
        /*0008*/ 	.word	index@(_Z8mat_vectPiS_S_ii)
	.align		4
        /*000c*/ 	.word	index@(vprintf)
	.align		4
        /*0010*/ 	.word	0x00000000
	.align		4
        /*0014*/ 	.word	0xfffffffe
	.align		4
        /*0018*/ 	.word	0x00000000
	.align		4
        /*001c*/ 	.word	0xfffffffd
	.align		4
        /*0020*/ 	.word	0x00000000
	.align		4
        /*0024*/ 	.word	0xfffffffc


//--------------------- .nv.constant4             --------------------------
	.section	.nv.constant4,"a",@progbits
	.align	8
	.align		8
.nv.constant4:
        /*0000*/ 	.dword	vprintf
	.align		8
        /*0008*/ 	.dword	$str
	.align		8
        /*0010*/ 	.dword	$str$1
	.align		8
        /*0018*/ 	.dword	$str$2


//--------------------- .text._Z8mat_vectPiS_S_ii --------------------------
	.section	.text._Z8mat_vectPiS_S_ii,"ax",@progbits
	.align	128
        .global         _Z8mat_vectPiS_S_ii
        .type           _Z8mat_vectPiS_S_ii,@function
        .size           _Z8mat_vectPiS_S_ii,(.L_x_22 - _Z8mat_vectPiS_S_ii)
        .other          _Z8mat_vectPiS_S_ii,@"STO_CUDA_ENTRY STV_DEFAULT"
_Z8mat_vectPiS_S_ii:
.text._Z8mat_vectPiS_S_ii:
[----:B------:R-:W0:Y:S01]  /*0000*/  LDC R1, c[0x0][0x37c] ;  /* 0x0000df00ff017b82 */ /* 0x000e220000000800 */
[----:B------:R-:W1:Y:S01]  /*0010*/  S2R R3, SR_TID.Y ;  /* 0x0000000000037919 */ /* 0x000e620000002200 */
[----:B------:R-:W2:Y:S06]  /*0020*/  LDCU UR5, c[0x0][0x2fc] ;  /* 0x00005f80ff0577ac */ /* 0x000eac0008000800 */
[----:B------:R-:W1:Y:S01]  /*0030*/  S2UR UR6, SR_CTAID.Y ;  /* 0x00000000000679c3 */ /* 0x000e620000002600 */
[----:B0-----:R-:W-:Y:S01]  /*0040*/  VIADD R1, R1, 0xfffffff8 ;  /* 0xfffffff801017836 */ /* 0x001fe20000000000 */
[----:B------:R-:W0:Y:S01]  /*0050*/  S2R R0, SR_TID.X ;  /* 0x0000000000007919 */ /* 0x000e220000002100 */
[----:B------:R-:W3:Y:S01]  /*0060*/  LDCU.64 UR38, c[0x0][0x398] ;  /* 0x00007300ff2677ac */ /* 0x000ee20008000a00 */
[----:B------:R-:W4:Y:S04]  /*0070*/  LDCU UR4, c[0x0][0x2f8] ;  /* 0x00005f00ff0477ac */ /* 0x000f280008000800 */
[----:B------:R-:W1:Y:S08]  /*0080*/  LDC R26, c[0x0][0x364] ;  /* 0x0000d900ff1a7b82 */ /* 0x000e700000000800 */
[----:B------:R-:W0:Y:S08]  /*0090*/  S2UR UR7, SR_CTAID.X ;  /* 0x00000000000779c3 */ /* 0x000e300000002500 */
[----:B------:R-:W0:Y:S01]  /*00a0*/  LDC R23, c[0x0][0x360] ;  /* 0x0000d800ff177b82 */ /* 0x000e220000000800 */
[----:B----4-:R-:W-:-:S05]  /*00b0*/  IADD3 R22, P1, PT, R1, UR4, RZ ;  /* 0x0000000401167c10 */ /* 0x010fca000ff3e0ff */
[----:B--2---:R-:W-:Y:S02]  /*00c0*/  IMAD.X R19, RZ, RZ, UR5, P1 ;  /* 0x00000005ff137e24 */ /* 0x004fe400088e06ff */
[----:B-1----:R-:W-:-:S05]  /*00d0*/  IMAD R26, R26, UR6, R3 ;  /* 0x000000061a1a7c24 */ /* 0x002fca000f8e0203 */
[----:B---3--:R-:W-:Y:S01]  /*00e0*/  ISETP.GE.AND P0, PT, R26, UR38, PT ;  /* 0x000000261a007c0c */ /* 0x008fe2000bf06270 */
[----:B0-----:R-:W-:-:S05]  /*00f0*/  IMAD R23, R23, UR7, R0 ;  /* 0x0000000717177c24 */ /* 0x001fca000f8e0200 */
[----:B------:R-:W-:-:S13]  /*0100*/  ISETP.GE.OR P0, PT, R23, UR39, P0 ;  /* 0x0000002717007c0c */ /* 0x000fda0008706670 */
[----:B------:R-:W-:Y:S05]  /*0110*/  @P0 EXIT ;  /* 0x000000000000094d */ /* 0x000fea0003800000 */
[----:B------:R-:W-:Y:S01]  /*0120*/  UISETP.GE.AND UP0, UPT, UR39, 0x1, UPT ;  /* 0x000000012700788c */ /* 0x000fe2000bf06270 */
[----:B------:R-:W-:Y:S01]  /*0130*/  HFMA2 R24, -RZ, RZ, 0, 0 ;  /* 0x00000000ff187431 */ /* 0x000fe200000001ff */
[----:B------:R-:W0:Y:S07]  /*0140*/  LDCU.64 UR36, c[0x0][0x358] ;  /* 0x00006b00ff2477ac */ /* 0x000e2e0008000a00 */
[----:B------:R-:W-:Y:S05]  /*0150*/  BRA.U !UP0, `(.L_x_0) ;  /* 0x0000001108047547 */ /* 0x000fea000b800000 */
[----:B------:R-:W-:Y:S02]  /*0160*/  UISETP.GE.U32.AND UP0, UPT, UR39, 0x8, UPT ;  /* 0x000000082700788c */ /* 0x000fe4000bf06070 */
[----:B------:R-:W-:Y:S01]  /*0170*/  IMAD R26, R26, UR39, RZ ;  /* 0x000000271a1a7c24 */ /* 0x000fe2000f8e02ff */
[----:B------:R-:W-:-:S06]  /*0180*/  CS2R R24, SRZ ;  /* 0x0000000000187805 */ /* 0x000fcc000001ff00 */
[----:B------:R-:W-:Y:S05]  /*0190*/  BRA.U !UP0, `(.L_x_1) ;  /* 0x0000000508ec7547 */ /* 0x000fea000b800000 */
[----:B------:R-:W1:Y:S01]  /*01a0*/  LDC.64 R2, c[0x0][0x380] ;  /* 0x0000e000ff027b82 */ /* 0x000e620000000a00 */
[----:B------:R-:W2:Y:S01]  /*01b0*/  LDCU.64 UR4, c[0x0][0x388] ;  /* 0x00007100ff0477ac */ /* 0x000ea20008000a00 */
[----:B------:R-:W-:Y:S01]  /*01c0*/  BSSY.RECONVERGENT B6, `(.L_x_1) ;  /* 0x0000078000067945 */ /* 0x000fe20003800200 */
[----:B------:R-:W-:Y:S01]  /*01d0*/  IMAD.MOV.U32 R24, RZ, RZ, RZ ;  /* 0x000000ffff187224 */ /* 0x000fe200078e00ff */
[----:B------:R-:W-:-:S04]  /*01e0*/  ULOP3.LUT UR6, UR39, 0x7ffffff8, URZ, 0xc0, !UPT ;  /* 0x7ffffff827067892 */ /* 0x000fc8000f8ec0ff */
[----:B------:R-:W-:Y:S02]  /*01f0*/  UIADD3 UR7, UPT, UPT, -UR6, URZ, URZ ;  /* 0x000000ff06077290 */ /* 0x000fe4000fffe1ff */
[----:B------:R-:W-:-:S04]  /*0200*/  MOV R25, UR6 ;  /* 0x0000000600197c02 */ /* 0x000fc80008000f00 */
[----:B------:R-:W-:Y:S01]  /*0210*/  IMAD.U32 R18, RZ, RZ, UR7 ;  /* 0x00000007ff127e24 */ /* 0x000fe2000f8e00ff */
[----:B--2---:R-:W-:-:S04]  /*0220*/  UIADD3 UR4, UP0, UPT, UR4, 0x10, URZ ;  /* 0x0000001004047890 */ /* 0x004fc8000ff1e0ff */
[----:B------:R-:W-:Y:S01]  /*0230*/  UIADD3.X UR5, UPT, UPT, URZ, UR5, URZ, UP0, !UPT ;  /* 0x00000005ff057290 */ /* 0x000fe200087fe4ff */
[----:B-1----:R-:W-:-:S04]  /*0240*/  IMAD.WIDE.U32 R2, R26, 0x4, R2 ;  /* 0x000000041a027825 */ /* 0x002fc800078e0002 */
[----:B------:R-:W-:Y:S01]  /*0250*/  IMAD.U32 R16, RZ, RZ, UR4 ;  /* 0x00000004ff107e24 */ /* 0x000fe2000f8e00ff */
[----:B------:R-:W-:Y:S02]  /*0260*/  IADD3 R28, P0, PT, R2, 0x10, RZ ;  /* 0x00000010021c7810 */ /* 0x000fe40007f1e0ff */
[----:B------:R-:W-:-:S03]  /*0270*/  MOV R17, UR5 ;  /* 0x0000000500117c02 */ /* 0x000fc60008000f00 */
[----:B------:R-:W-:-:S08]  /*0280*/  IMAD.X R29, RZ, RZ, R3, P0 ;  /* 0x000000ffff1d7224 */ /* 0x000fd000000e0603 */
.L_x_10:
[----:B0-----:R-:W2:Y:S04]  /*0290*/  LDG.E R3, desc[UR36][R28.64+-0x10] ;  /* 0xfffff0241c037981 */ /* 0x001ea8000c1e1900 */
[----:B------:R-:W2:Y:S01]  /*02a0*/  LDG.E R0, desc[UR36][R16.64+-0x10] ;  /* 0xfffff02410007981 */ /* 0x000ea2000c1e1900 */
[----:B------:R-:W-:Y:S01]  /*02b0*/  MOV R2, 0x0 ;  /* 0x0000000000027802 */ /* 0x000fe20000000f00 */
[----:B------:R-:W0:Y:S01]  /*02c0*/  LDCU.64 UR4, c[0x4][0x8] ;  /* 0x01000100ff0477ac */ /* 0x000e220008000a00 */
[----:B------:R-:W-:Y:S02]  /*02d0*/  VIADD R18, R18, 0x8 ;  /* 0x0000000812127836 */ /* 0x000fe40000000000 */
[----:B------:R-:W-:Y:S02]  /*02e0*/  IMAD.MOV.U32 R6, RZ, RZ, R22 ;  /* 0x000000ffff067224 */ /* 0x000fe400078e0016 */
[----:B------:R-:W-:Y:S01]  /*02f0*/  IMAD.MOV.U32 R7, RZ, RZ, R19 ;  /* 0x000000ffff077224 */ /* 0x000fe200078e0013 */
[----:B------:R-:W-:-:S04]  /*0300*/  ISETP.NE.AND P0, PT, R18, RZ, PT ;  /* 0x000000ff1200720c */ /* 0x000fc80003f05270 */
[----:B------:R-:W-:Y:S01]  /*0310*/  P2R R27, PR, RZ, 0x1 ;  /* 0x00000001ff1b7803 */ /* 0x000fe20000000000 */
[----:B0-----:R-:W-:Y:S01]  /*0320*/  IMAD.U32 R4, RZ, RZ, UR4 ;  /* 0x00000004ff047e24 */ /* 0x001fe2000f8e00ff */
[----:B------:R-:W-:Y:S01]  /*0330*/  MOV R5, UR5 ;  /* 0x0000000500057c02 */ /* 0x000fe20008000f00 */
[----:B--2---:R-:W-:Y:S02]  /*0340*/  IMAD R24, R3, R0, R24 ;  /* 0x0000000003187224 */ /* 0x004fe400078e0218 */
[----:B------:R-:W0:Y:S03]  /*0350*/  LDC.64 R2, c[0x4][R2] ;  /* 0x0100000002027b82 */ /* 0x000e260000000a00 */
[----:B------:R1:W-:Y:S02]  /*0360*/  STL [R1], R24 ;  /* 0x0000001801007387 */ /* 0x0003e40000100800 */
[----:B------:R-:W-:-:S07]  /*0370*/  LEPC R20, `(.L_x_2) ;  /* 0x000000001014794e */ /* 0x000fce0000000000 */
[----:B01----:R-:W-:Y:S05]  /*0380*/  CALL.ABS.NOINC R2 ;  /* 0x0000000002007343 */ /* 0x003fea0003c00000 */
.L_x_2:
[----:B------:R-:W2:Y:S04]  /*0390*/  LDG.E R3, desc[UR36][R28.64+-0xc] ;  /* 0xfffff4241c037981 */ /* 0x000ea8000c1e1900 */
[----:B------:R-:W2:Y:S01]  /*03a0*/  LDG.E R0, desc[UR36][R16.64+-0xc] ;  /* 0xfffff42410007981 */ /* 0x000ea2000c1e1900 */
[----:B------:R-:W-:Y:S01]  /*03b0*/  MOV R2, 0x0 ;  /* 0x0000000000027802 */ /* 0x000fe20000000f00 */
[----:B------:R-:W0:Y:S01]  /*03c0*/  LDCU.64 UR4, c[0x4][0x8] ;  /* 0x01000100ff0477ac */ /* 0x000e220008000a00 */
[----:B------:R-:W-:Y:S01]  /*03d0*/  IMAD.MOV.U32 R6, RZ, RZ, R22 ;  /* 0x000000ffff067224 */ /* 0x000fe200078e0016 */
[----:B------:R-:W-:Y:S01]  /*03e0*/  MOV R7, R19 ;  /* 0x0000001300077202 */ /* 0x000fe20000000f00 */
[----:B------:R1:W3:Y:S01]  /*03f0*/  LDC.64 R8, c[0x4][R2] ;  /* 0x0100000002087b82 */ /* 0x0002e20000000a00 */
[----:B0-----:R-:W-:Y:S01]  /*0400*/  MOV R4, UR4 ;  /* 0x0000000400047c02 */ /* 0x001fe20008000f00 */
[----:B------:R-:W-:-:S02]  /*0410*/  IMAD.U32 R5, RZ, RZ, UR5 ;  /* 0x00000005ff057e24 */ /* 0x000fc4000f8e00ff */
[----:B--2---:R-:W-:-:S05]  /*0420*/  IMAD R24, R3, R0, R24 ;  /* 0x0000000003187224 */ /* 0x004fca00078e0218 */
[----:B---3--:R1:W-:Y:S02]  /*0430*/  STL [R1], R24 ;  /* 0x0000001801007387 */ /* 0x0083e40000100800 */
[----:B------:R-:W-:-:S07]  /*0440*/  LEPC R20, `(.L_x_3) ;  /* 0x000000001014794e */ /* 0x000fce0000000000 */
[----:B-1----:R-:W-:Y:S05]  /*0450*/  CALL.ABS.NOINC R8 ;  /* 0x0000000008007343 */ /* 0x002fea0003c00000 */
.L_x_3:
[----:B------:R-:W2:Y:S04]  /*0460*/  LDG.E R3, desc[UR36][R28.64+-0x8] ;  /* 0xfffff8241c037981 */ /* 0x000ea8000c1e1900 */
[----:B------:R-:W2:Y:S01]  /*0470*/  LDG.E R0, desc[UR36][R16.64+-0x8] ;  /* 0xfffff82410007981 */ /* 0x000ea2000c1e1900 */
[----:B------:R0:W1:Y:S01]  /*0480*/  LDC.64 R8, c[0x4][R2] ;  /* 0x0100000002087b82 */ /* 0x0000620000000a00 */
[----:B------:R-:W3:Y:S01]  /*0490*/  LDCU.64 UR4, c[0x4][0x8] ;  /* 0x01000100ff0477ac */ /* 0x000ee20008000a00 */
[----:B------:R-:W-:Y:S01]  /*04a0*/  MOV R6, R22 ;  /* 0x0000001600067202 */ /* 0x000fe20000000f00 */
[----:B------:R-:W-:Y:S02]  /*04b0*/  IMAD.MOV.U32 R7, RZ, RZ, R19 ;  /* 0x000000ffff077224 */ /* 0x000fe400078e0013 */
[----:B---3--:R-:W-:-:S02]  /*04c0*/  IMAD.U32 R4, RZ, RZ, UR4 ;  /* 0x00000004ff047e24 */ /* 0x008fc4000f8e00ff */
[----:B------:R-:W-:Y:S02]  /*04d0*/  IMAD.U32 R5, RZ, RZ, UR5 ;  /* 0x00000005ff057e24 */ /* 0x000fe4000f8e00ff */
[----:B--2---:R-:W-:-:S05]  /*04e0*/  IMAD R24, R3, R0, R24 ;  /* 0x0000000003187224 */ /* 0x004fca00078e0218 */
[----:B-1----:R0:W-:Y:S02]  /*04f0*/  STL [R1], R24 ;  /* 0x0000001801007387 */ /* 0x0021e40000100800 */
[----:B------:R-:W-:-:S07]  /*0500*/  LEPC R20, `(.L_x_4) ;  /* 0x000000001014794e */ /* 0x000fce0000000000 */
[----:B0-----:R-:W-:Y:S05]  /*0510*/  CALL.ABS.NOINC R8 ;  /* 0x0000000008007343 */ /* 0x001fea0003c00000 */
.L_x_4:
[----:B------:R-:W2:Y:S04]  /*0520*/  LDG.E R3, desc[UR36][R28.64+-0x4] ;  /* 0xfffffc241c037981 */ /* 0x000ea8000c1e1900 */
[----:B------:R-:W2:Y:S01]  /*0530*/  LDG.E R0, desc[UR36][R16.64+-0x4] ;  /* 0xfffffc2410007981 */ /* 0x000ea2000c1e1900 */
[----:B------:R0:W1:Y:S01]  /*0540*/  LDC.64 R8, c[0x4][R2] ;  /* 0x0100000002087b82 */ /* 0x0000620000000a00 */
[----:B------:R-:W3:Y:S01]  /*0550*/  LDCU.64 UR4, c[0x4][0x8] ;  /* 0x01000100ff0477ac */ /* 0x000ee20008000a00 */
[----:B------:R-:W-:Y:S02]  /*0560*/  IMAD.MOV.U32 R6, RZ, RZ, R22 ;  /* 0x000000ffff067224 */ /* 0x000fe400078e0016 */
[----:B------:R-:W-:Y:S02]  /*0570*/  IMAD.MOV.U32 R7, RZ, RZ, R19 ;  /* 0x000000ffff077224 */ /* 0x000fe400078e0013 */
[----:B---3--:R-:W-:Y:S01]  /*0580*/  IMAD.U32 R4, RZ, RZ, UR4 ;  /* 0x00000004ff047e24 */ /* 0x008fe2000f8e00ff */
[----:B------:R-:W-:Y:S01]  /*0590*/  MOV R5, UR5 ;  /* 0x0000000500057c02 */ /* 0x000fe20008000f00 */
[----:B--2---:R-:W-:-:S05]  /*05a0*/  IMAD R24, R3, R0, R24 ;  /* 0x0000000003187224 */ /* 0x004fca00078e0218 */
[----:B-1----:R0:W-:Y:S02]  /*05b0*/  STL [R1], R24 ;  /* 0x0000001801007387 */ /* 0x0021e40000100800 */
[----:B------:R-:W-:-:S07]  /*05c0*/  LEPC R20, `(.L_x_5) ;  /* 0x000000001014794e */ /* 0x000fce0000000000 */
[----:B0-----:R-:W-:Y:S05]  /*05d0*/  CALL.ABS.NOINC R8 ;  /* 0x0000000008007343 */ /* 0x001fea0003c00000 */
.L_x_5:
[----:B------:R-:W2:Y:S04]  /*05e0*/  LDG.E R3, desc[UR36][R28.64] ;  /* 0x000000241c037981 */ /* 0x000ea8000c1e1900 */
[----:B------:R-:W2:Y:S01]  /*05f0*/  LDG.E R0, desc[UR36][R16.64] ;  /* 0x0000002410007981 */ /* 0x000ea2000c1e1900 */
[----:B------:R0:W1:Y:S01]  /*0600*/  LDC.64 R8, c[0x4][R2] ;  /* 0x0100000002087b82 */ /* 0x0000620000000a00 */
[----:B------:R-:W3:Y:S01]  /*0610*/  LDCU.64 UR4, c[0x4][0x8] ;  /* 0x01000100ff0477ac */ /* 0x000ee20008000a00 */
[----:B------:R-:W-:Y:S01]  /*0620*/  IMAD.MOV.U32 R6, RZ, RZ, R22 ;  /* 0x000000ffff067224 */ /* 0x000fe200078e0016 */
[----:B------:R-:W-:Y:S02]  /*0630*/  MOV R7, R19 ;  /* 0x0000001300077202 */ /* 0x000fe40000000f00 */
[----:B---3--:R-:W-:Y:S01]  /*0640*/  MOV R4, UR4 ;  /* 0x0000000400047c02 */ /* 0x008fe20008000f00 */
[----:B------:R-:W-:-:S02]  /*0650*/  IMAD.U32 R5, RZ, RZ, UR5 ;  /* 0x00000005ff057e24 */ /* 0x000fc4000f8e00ff */
[----:B--2---:R-:W-:-:S05]  /*0660*/  IMAD R24, R3, R0, R24 ;  /* 0x0000000003187224 */ /* 0x004fca00078e0218 */
[----:B-1----:R0:W-:Y:S02]  /*0670*/  STL [R1], R24 ;  /* 0x0000001801007387 */ /* 0x0021e40000100800 */
[----:B------:R-:W-:-:S07]  /*0680*/  LEPC R20, `(.L_x_6) ;  /* 0x000000001014794e */ /* 0x000fce0000000000 */
[----:B0-----:R-:W-:Y:S05]  /*0690*/  CALL.ABS.NOINC R8 ;  /* 0x0000000008007343 */ /* 0x001fea0003c00000 */
.L_x_6:
        /* <DEDUP_REMOVED lines=12> */
.L_x_7:
        /* <DEDUP_REMOVED lines=12> */
.L_x_8:
[----:B------:R-:W2:Y:S01]  /*0820*/  LDG.E R3, desc[UR36][R28.64+0xc] ;  /* 0x00000c241c037981 */ /* 0x000ea2000c1e1900 */
[----:B------:R-:W0:Y:S03]  /*0830*/  LDCU.64 UR4, c[0x4][0x8] ;  /* 0x01000100ff0477ac */ /* 0x000e260008000a00 */
[----:B------:R-:W2:Y:S01]  /*0840*/  LDG.E R0, desc[UR36][R16.64+0xc] ;  /* 0x00000c2410007981 */ /* 0x000ea2000c1e1900 */
[----:B------:R-:W-:Y:S01]  /*0850*/  MOV R6, R22 ;  /* 0x0000001600067202 */ /* 0x000fe20000000f00 */
[----:B------:R-:W-:Y:S01]  /*0860*/  IMAD.MOV.U32 R7, RZ, RZ, R19 ;  /* 0x000000ffff077224 */ /* 0x000fe200078e0013 */
[----:B0-----:R-:W-:Y:S01]  /*0870*/  MOV R4, UR4 ;  /* 0x0000000400047c02 */ /* 0x001fe20008000f00 */
[----:B------:R-:W-:Y:S02]  /*0880*/  IMAD.U32 R5, RZ, RZ, UR5 ;  /* 0x00000005ff057e24 */ /* 0x000fe4000f8e00ff */
[----:B--2---:R-:W-:-:S02]  /*0890*/  IMAD R24, R3, R0, R24 ;  /* 0x0000000003187224 */ /* 0x004fc400078e0218 */
[----:B------:R-:W0:Y:S03]  /*08a0*/  LDC.64 R2, c[0x4][R2] ;  /* 0x0100000002027b82 */ /* 0x000e260000000a00 */
[----:B------:R1:W-:Y:S02]  /*08b0*/  STL [R1], R24 ;  /* 0x0000001801007387 */ /* 0x0003e40000100800 */
[----:B------:R-:W-:-:S07]  /*08c0*/  LEPC R20, `(.L_x_9) ;  /* 0x000000001014794e */ /* 0x000fce0000000000 */
[----:B01----:R-:W-:Y:S05]  /*08d0*/  CALL.ABS.NOINC R2 ;  /* 0x0000000002007343 */ /* 0x003fea0003c00000 */
.L_x_9:
[----:B------:R-:W-:Y:S02]  /*08e0*/  ISETP.NE.AND P6, PT, R27, RZ, PT ;  /* 0x000000ff1b00720c */ /* 0x000fe40003fc5270 */
[----:B------:R-:W-:Y:S02]  /*08f0*/  IADD3 R16, P1, PT, R16, 0x20, RZ ;  /* 0x0000002010107810 */ /* 0x000fe40007f3e0ff */
[----:B------:R-:W-:-:S03]  /*0900*/  IADD3 R28, P0, PT, R28, 0x20, RZ ;  /* 0x000000201c1c7810 */ /* 0x000fc60007f1e0ff */
[----:B------:R-:W-:Y:S01]  /*0910*/  IMAD.X R17, RZ, RZ, R17, P1 ;  /* 0x000000ffff117224 */ /* 0x000fe200008e0611 */
[----:B------:R-:W-:-:S05]  /*0920*/  IADD3.X R29, PT, PT, RZ, R29, RZ, P0, !PT ;  /* 0x0000001dff1d7210 */ /* 0x000fca00007fe4ff */
[----:B------:R-:W-:Y:S05]  /*0930*/  @P6 BRA `(.L_x_10) ;  /* 0xfffffff800546947 */ /* 0x000fea000383ffff */
[----:B------:R-:W-:Y:S05]  /*0940*/  BSYNC.RECONVERGENT B6 ;  /* 0x0000000000067941 */ /* 0x000fea0003800200 */
.L_x_1:
[----:B------:R-:W1:Y:S02]  /*0950*/  LDCU UR4, c[0x0][0x39c] ;  /* 0x00007380ff0477ac */ /* 0x000e640008000800 */
[----:B-1----:R-:W-:-:S04]  /*0960*/  ULOP3.LUT UR4, UR4, 0x7, URZ, 0xc0, !UPT ;  /* 0x0000000704047892 */ /* 0x002fc8000f8ec0ff */
[----:B------:R-:W-:-:S09]  /*0970*/  UISETP.NE.AND UP0, UPT, UR4, URZ, UPT ;  /* 0x000000ff0400728c */ /* 0x000fd2000bf05270 */
[----:B------:R-:W-:Y:S05]  /*0980*/  BRA.U !UP0, `(.L_x_0) ;  /* 0x0000000508f87547 */ /* 0x000fea000b800000 */
[----:B------:R-:W1:Y:S01]  /*0990*/  LDC R18, c[0x0][0x39c] ;  /* 0x0000e700ff127b82 */ /* 0x000e620000000800 */
[----:B------:R-:W-:Y:S01]  /*09a0*/  UISETP.GE.U32.AND UP0, UPT, UR4, 0x4, UPT ;  /* 0x000000040400788c */ /* 0x000fe2000bf06070 */
[----:B-1----:R-:W-:-:S08]  /*09b0*/  LOP3.LUT R18, R18, 0x3, RZ, 0xc0, !PT ;  /* 0x0000000312127812 */ /* 0x002fd000078ec0ff */
[----:B------:R-:W-:Y:S05]  /*09c0*/  BRA.U !UP0, `(.L_x_11) ;  /* 0x0000000108f07547 */ /* 0x000fea000b800000 */
[----:B------:R-:W1:Y:S01]  /*09d0*/  LDC.64 R10, c[0x0][0x380] ;  /* 0x0000e000ff0a7b82 */ /* 0x000e620000000a00 */
[----:B------:R-:W-:Y:S01]  /*09e0*/  IADD3 R3, PT, PT, R26, R25, RZ ;  /* 0x000000191a037210 */ /* 0x000fe20007ffe0ff */
[----:B------:R-:W2:Y:S06]  /*09f0*/  LDCU.64 UR4, c[0x4][0x8] ;  /* 0x01000100ff0477ac */ /* 0x000eac0008000a00 */
[----:B------:R-:W3:Y:S01]  /*0a00*/  LDC.64 R16, c[0x0][0x388] ;  /* 0x0000e200ff107b82 */ /* 0x000ee20000000a00 */
[----:B-1----:R-:W-:-:S06]  /*0a10*/  IMAD.WIDE.U32 R10, R3, 0x4, R10 ;  /* 0x00000004030a7825 */ /* 0x002fcc00078e000a */
[----:B0-----:R-:W4:Y:S01]  /*0a20*/  LDG.E R11, desc[UR36][R10.64] ;  /* 0x000000240a0b7981 */ /* 0x001f22000c1e1900 */
[----:B---3--:R-:W-:-:S05]  /*0a30*/  IMAD.WIDE.U32 R16, R25, 0x4, R16 ;  /* 0x0000000419107825 */ /* 0x008fca00078e0010 */
[----:B------:R-:W4:Y:S01]  /*0a40*/  LDG.E R0, desc[UR36][R16.64] ;  /* 0x0000002410007981 */ /* 0x000f22000c1e1900 */
[----:B------:R-:W-:-:S04]  /*0a50*/  MOV R2, 0x0 ;  /* 0x0000000000027802 */ /* 0x000fc80000000f00 */
[----:B------:R0:W1:Y:S01]  /*0a60*/  LDC.64 R8, c[0x4][R2] ;  /* 0x0100000002087b82 */ /* 0x0000620000000a00 */
[----:B--2---:R-:W-:Y:S01]  /*0a70*/  IMAD.U32 R4, RZ, RZ, UR4 ;  /* 0x00000004ff047e24 */ /* 0x004fe2000f8e00ff */
[----:B------:R-:W-:Y:S01]  /*0a80*/  MOV R5, UR5 ;  /* 0x0000000500057c02 */ /* 0x000fe20008000f00 */
[----:B------:R-:W-:Y:S01]  /*0a90*/  IMAD.MOV.U32 R6, RZ, RZ, R22 ;  /* 0x000000ffff067224 */ /* 0x000fe200078e0016 */
[----:B------:R-:W-:Y:S01]  /*0aa0*/  MOV R7, R19 ;  /* 0x0000001300077202 */ /* 0x000fe20000000f00 */
[----:B----4-:R-:W-:-:S05]  /*0ab0*/  IMAD R24, R11, R0, R24 ;  /* 0x000000000b187224 */ /* 0x010fca00078e0218 */
[----:B-1----:R0:W-:Y:S02]  /*0ac0*/  STL [R1], R24 ;  /* 0x0000001801007387 */ /* 0x0021e40000100800 */
[----:B------:R-:W-:-:S07]  /*0ad0*/  LEPC R20, `(.L_x_12) ;  /* 0x000000001014794e */ /* 0x000fce0000000000 */
[----:B0-----:R-:W-:Y:S05]  /*0ae0*/  CALL.ABS.NOINC R8 ;  /* 0x0000000008007343 */ /* 0x001fea0003c00000 */
.L_x_12:
[----:B------:R-:W0:Y:S01]  /*0af0*/  LDCU.64 UR4, c[0x0][0x380] ;  /* 0x00007000ff0477ac */ /* 0x000e220008000a00 */
[----:B------:R-:W-:-:S05]  /*0b00*/  IADD3 R0, P0, PT, R26, R25, RZ ;  /* 0x000000191a007210 */ /* 0x000fca0007f1e0ff */
[----:B------:R-:W-:Y:S01]  /*0b10*/  IMAD.X R3, RZ, RZ, RZ, P0 ;  /* 0x000000ffff037224 */ /* 0x000fe200000e06ff */
[----:B0-----:R-:W-:-:S04]  /*0b20*/  LEA R28, P0, R0, UR4, 0x2 ;  /* 0x00000004001c7c11 */ /* 0x001fc8000f8010ff */
[----:B------:R-:W-:Y:S01]  /*0b30*/  LEA.HI.X R29, R0, UR5, R3, 0x2, P0 ;  /* 0x00000005001d7c11 */ /* 0x000fe200080f1403 */
[----:B------:R0:W1:Y:S01]  /*0b40*/  LDC.64 R8, c[0x4][R2] ;  /* 0x0100000002087b82 */ /* 0x0000620000000a00 */
[----:B------:R-:W2:Y:S01]  /*0b50*/  LDG.E R0, desc[UR36][R16.64+0x4] ;  /* 0x0000042410007981 */ /* 0x000ea2000c1e1900 */
[----:B------:R-:W3:Y:S03]  /*0b60*/  LDCU.64 UR4, c[0x4][0x8] ;  /* 0x01000100ff0477ac */ /* 0x000ee60008000a00 */
[----:B------:R-:W2:Y:S01]  /*0b70*/  LDG.E R3, desc[UR36][R28.64+0x4] ;  /* 0x000004241c037981 */ /* 0x000ea2000c1e1900 */
[----:B------:R-:W-:Y:S01]  /*0b80*/  MOV R6, R22 ;  /* 0x0000001600067202 */ /* 0x000fe20000000f00 */
[----:B------:R-:W-:Y:S01]  /*0b90*/  IMAD.MOV.U32 R7, RZ, RZ, R19 ;  /* 0x000000ffff077224 */ /* 0x000fe200078e0013 */
[----:B---3--:R-:W-:Y:S01]  /*0ba0*/  MOV R4, UR4 ;  /* 0x0000000400047c02 */ /* 0x008fe20008000f00 */
[----:B------:R-:W-:-:S02]  /*0bb0*/  IMAD.U32 R5, RZ, RZ, UR5 ;  /* 0x00000005ff057e24 */ /* 0x000fc4000f8e00ff */
[----:B--2---:R-:W-:-:S05]  /*0bc0*/  IMAD R24, R3, R0, R24 ;  /* 0x0000000003187224 */ /* 0x004fca00078e0218 */
[----:B-1----:R0:W-:Y:S02]  /*0bd0*/  STL [R1], R24 ;  /* 0x0000001801007387 */ /* 0x0021e40000100800 */
[----:B------:R-:W-:-:S07]  /*0be0*/  LEPC R20, `(.L_x_13) ;  /* 0x000000001014794e */ /* 0x000fce0000000000 */
[----:B0-----:R-:W-:Y:S05]  /*0bf0*/  CALL.ABS.NOINC R8 ;  /* 0x0000000008007343 */ /* 0x001fea0003c00000 */
.L_x_13:
[----:B------:R-:W2:Y:S04]  /*0c00*/  LDG.E R3, desc[UR36][R28.64+0x8] ;  /* 0x000008241c037981 */ /* 0x000ea8000c1e1900 */
[----:B------:R-:W2:Y:S01]  /*0c10*/  LDG.E R0, desc[UR36][R16.64+0x8] ;  /* 0x0000082410007981 */ /* 0x000ea2000c1e1900 */
[----:B------:R0:W1:Y:S01]  /*0c20*/  LDC.64 R8, c[0x4][R2] ;  /* 0x0100000002087b82 */ /* 0x0000620000000a00 */
[----:B------:R-:W3:Y:S01]  /*0c30*/  LDCU.64 UR4, c[0x4][0x8] ;  /* 0x01000100ff0477ac */ /* 0x000ee20008000a00 */
        /* <DEDUP_REMOVED lines=8> */
.L_x_14:
[----:B------:R-:W2:Y:S04]  /*0cc0*/  LDG.E R29, desc[UR36][R28.64+0xc] ;  /* 0x00000c241c1d7981 */ /* 0x000ea8000c1e1900 */
[----:B------:R-:W2:Y:S01]  /*0cd0*/  LDG.E R16, desc[UR36][R16.64+0xc] ;  /* 0x00000c2410107981 */ /* 0x000ea2000c1e1900 */
[----:B------:R-:W0:Y:S01]  /*0ce0*/  LDC.64 R2, c[0x4][R2] ;  /* 0x0100000002027b82 */ /* 0x000e220000000a00 */
[----:B------:R-:W1:Y:S01]  /*0cf0*/  LDCU.64 UR4, c[0x4][0x8] ;  /* 0x01000100ff0477ac */ /* 0x000e620008000a00 */
[----:B------:R-:W-:Y:S01]  /*0d00*/  MOV R6, R22 ;  /* 0x0000001600067202 */ /* 0x000fe20000000f00 */
[----:B------:R-:W-:Y:S01]  /*0d10*/  IMAD.MOV.U32 R7, RZ, RZ, R19 ;  /* 0x000000ffff077224 */ /* 0x000fe200078e0013 */
[----:B-1----:R-:W-:Y:S01]  /*0d20*/  MOV R4, UR4 ;  /* 0x0000000400047c02 */ /* 0x002fe20008000f00 */
[----:B------:R-:W-:-:S02]  /*0d30*/  IMAD.U32 R5, RZ, RZ, UR5 ;  /* 0x00000005ff057e24 */ /* 0x000fc4000f8e00ff */
[----:B--2---:R-:W-:-:S05]  /*0d40*/  IMAD R24, R29, R16, R24 ;  /* 0x000000101d187224 */ /* 0x004fca00078e0218 */
[----:B0-----:R1:W-:Y:S02]  /*0d50*/  STL [R1], R24 ;  /* 0x0000001801007387 */ /* 0x0013e40000100800 */
[----:B------:R-:W-:-:S07]  /*0d60*/  LEPC R20, `(.L_x_15) ;  /* 0x000000001014794e */ /* 0x000fce0000000000 */
[----:B-1----:R-:W-:Y:S05]  /*0d70*/  CALL.ABS.NOINC R2 ;  /* 0x0000000002007343 */ /* 0x002fea0003c00000 */
.L_x_15:
[----:B------:R-:W-:-:S07]  /*0d80*/  IADD3 R25, PT, PT, R25, 0x4, RZ ;  /* 0x0000000419197810 */ /* 0x000fce0007ffe0ff */
.L_x_11:
[----:B------:R-:W-:-:S13]  /*0d90*/  ISETP.NE.AND P0, PT, R18, RZ, PT ;  /* 0x000000ff1200720c */ /* 0x000fda0003f05270 */
[----:B------:R-:W-:Y:S05]  /*0da0*/  @!P0 BRA `(.L_x_0) ;  /* 0x0000000000f08947 */ /* 0x000fea0003800000 */
[----:B------:R-:W-:-:S13]  /*0db0*/  ISETP.NE.AND P0, PT, R18, 0x1, PT ;  /* 0x000000011200780c */ /* 0x000fda0003f05270 */
[----:B------:R-:W-:Y:S05]  /*0dc0*/  @!P0 BRA `(.L_x_16) ;  /* 0x0000000000908947 */ /* 0x000fea0003800000 */
[----:B------:R-:W1:Y:S01]  /*0dd0*/  LDC.64 R8, c[0x0][0x380] ;  /* 0x0000e000ff087b82 */ /* 0x000e620000000a00 */
[----:B------:R-:W-:-:S07]  /*0de0*/  IMAD.IADD R3, R26, 0x1, R25 ;  /* 0x000000011a037824 */ /* 0x000fce00078e0219 */
[----:B------:R-:W2:Y:S01]  /*0df0*/  LDC.64 R16, c[0x0][0x388] ;  /* 0x0000e200ff107b82 */ /* 0x000ea20000000a00 */
[----:B------:R-:W-:Y:S01]  /*0e00*/  MOV R18, 0x0 ;  /* 0x0000000000127802 */ /* 0x000fe20000000f00 */
[----:B------:R-:W3:Y:S01]  /*0e10*/  LDCU.64 UR4, c[0x4][0x8] ;  /* 0x01000100ff0477ac */ /* 0x000ee20008000a00 */
[----:B-1----:R-:W-:-:S06]  /*0e20*/  IMAD.WIDE.U32 R8, R3, 0x4, R8 ;  /* 0x0000000403087825 */ /* 0x002fcc00078e0008 */
[----:B0-----:R-:W4:Y:S01]  /*0e30*/  LDG.E R9, desc[UR36][R8.64] ;  /* 0x0000002408097981 */ /* 0x001f22000c1e1900 */
[----:B--2---:R-:W-:-:S05]  /*0e40*/  IMAD.WIDE.U32 R16, R25, 0x4, R16 ;  /* 0x0000000419107825 */ /* 0x004fca00078e0010 */
[----:B------:R-:W4:Y:S01]  /*0e50*/  LDG.E R0, desc[UR36][R16.64] ;  /* 0x0000002410007981 */ /* 0x000f22000c1e1900 */
[----:B------:R0:W1:Y:S01]  /*0e60*/  LDC.64 R2, c[0x4][R18] ;  /* 0x0100000012027b82 */ /* 0x0000620000000a00 */
[----:B---3--:R-:W-:Y:S01]  /*0e70*/  MOV R4, UR4 ;  /* 0x0000000400047c02 */ /* 0x008fe20008000f00 */
[----:B------:R-:W-:Y:S01]  /*0e80*/  IMAD.U32 R5, RZ, RZ, UR5 ;  /* 0x00000005ff057e24 */ /* 0x000fe2000f8e00ff */
[----:B------:R-:W-:Y:S01]  /*0e90*/  MOV R6, R22 ;  /* 0x0000001600067202 */ /* 0x000fe20000000f00 */
[----:B------:R-:W-:Y:S02]  /*0ea0*/  IMAD.MOV.U32 R7, RZ, RZ, R19 ;  /* 0x000000ffff077224 */ /* 0x000fe400078e0013 */
[----:B----4-:R-:W-:-:S05]  /*0eb0*/  IMAD R24, R9, R0, R24 ;  /* 0x0000000009187224 */ /* 0x010fca00078e0218 */
[----:B-1----:R0:W-:Y:S02]  /*0ec0*/  STL [R1], R24 ;  /* 0x0000001801007387 */ /* 0x0021e40000100800 */
[----:B------:R-:W-:-:S07]  /*0ed0*/  LEPC R20, `(.L_x_17) ;  /* 0x000000001014794e */ /* 0x000fce0000000000 */
[----:B0-----:R-:W-:Y:S05]  /*0ee0*/  CALL.ABS.NOINC R2 ;  /* 0x0000000002007343 */ /* 0x001fea0003c00000 */
.L_x_17:
[----:B------:R-:W0:Y:S01]  /*0ef0*/  LDCU.64 UR4, c[0x0][0x380] ;  /* 0x00007000ff0477ac */ /* 0x000e220008000a00 */
[----:B------:R-:W-:Y:S01]  /*0f00*/  IADD3 R0, P0, PT, R26, R25, RZ ;  /* 0x000000191a007210 */ /* 0x000fe20007f1e0ff */
[----:B------:R-:W2:Y:S03]  /*0f10*/  LDG.E R16, desc[UR36][R16.64+0x4] ;  /* 0x0000042410107981 */ /* 0x000ea6000c1e1900 */
[----:B------:R-:W-:Y:S02]  /*0f20*/  IADD3.X R3, PT, PT, RZ, RZ, RZ, P0, !PT ;  /* 0x000000ffff037210 */ /* 0x000fe400007fe4ff */
[----:B0-----:R-:W-:-:S04]  /*0f30*/  LEA R2, P0, R0, UR4, 0x2 ;  /* 0x0000000400027c11 */ /* 0x001fc8000f8010ff */
[----:B------:R-:W-:Y:S01]  /*0f40*/  LEA.HI.X R3, R0, UR5, R3, 0x2, P0 ;  /* 0x0000000500037c11 */ /* 0x000fe200080f1403 */
[----:B------:R0:W1:Y:S01]  /*0f50*/  LDC.64 R8, c[0x4][R18] ;  /* 0x0100000012087b82 */ /* 0x0000620000000a00 */
[----:B------:R-:W3:Y:S04]  /*0f60*/  LDCU.64 UR4, c[0x4][0x8] ;  /* 0x01000100ff0477ac */ /* 0x000ee80008000a00 */
[----:B------:R-:W2:Y:S01]  /*0f70*/  LDG.E R3, desc[UR36][R2.64+0x4] ;  /* 0x0000042402037981 */ /* 0x000ea2000c1e1900 */
[----:B------:R-:W-:Y:S01]  /*0f80*/  IMAD.MOV.U32 R6, RZ, RZ, R22 ;  /* 0x000000ffff067224 */ /* 0x000fe200078e0016 */
[----:B------:R-:W-:Y:S01]  /*0f90*/  MOV R7, R19 ;  /* 0x0000001300077202 */ /* 0x000fe20000000f00 */
[----:B---3--:R-:W-:Y:S01]  /*0fa0*/  IMAD.U32 R4, RZ, RZ, UR4 ;  /* 0x00000004ff047e24 */ /* 0x008fe2000f8e00ff */
[----:B------:R-:W-:Y:S01]  /*0fb0*/  MOV R5, UR5 ;  /* 0x0000000500057c02 */ /* 0x000fe20008000f00 */
[----:B--2---:R-:W-:-:S05]  /*0fc0*/  IMAD R24, R3, R16, R24 ;  /* 0x0000001003187224 */ /* 0x004fca00078e0218 */
[----:B-1----:R0:W-:Y:S02]  /*0fd0*/  STL [R1], R24 ;  /* 0x0000001801007387 */ /* 0x0021e40000100800 */
[----:B------:R-:W-:-:S07]  /*0fe0*/  LEPC R20, `(.L_x_18) ;  /* 0x000000001014794e */ /* 0x000fce0000000000 */
[----:B0-----:R-:W-:Y:S05]  /*0ff0*/  CALL.ABS.NOINC R8 ;  /* 0x0000000008007343 */ /* 0x001fea0003c00000 */
.L_x_18:
[----:B------:R-:W-:-:S07]  /*1000*/  VIADD R25, R25, 0x2 ;  /* 0x0000000219197836 */ /* 0x000fce0000000000 */
.L_x_16:
[----:B------:R-:W1:Y:S02]  /*1010*/  LDCU UR4, c[0x0][0x39c] ;  /* 0x00007380ff0477ac */ /* 0x000e640008000800 */
[----:B-1----:R-:W-:-:S04]  /*1020*/  ULOP3.LUT UR4, UR4, 0x1, URZ, 0xc0, !UPT ;  /* 0x0000000104047892 */ /* 0x002fc8000f8ec0ff */
[----:B------:R-:W-:-:S09]  /*1030*/  UISETP.NE.U32.AND UP0, UPT, UR4, 0x1, UPT ;  /* 0x000000010400788c */ /* 0x000fd2000bf05070 */
[----:B------:R-:W-:Y:S05]  /*1040*/  BRA.U UP0, `(.L_x_0) ;  /* 0x0000000100487547 */ /* 0x000fea000b800000 */
[----:B------:R-:W1:Y:S01]  /*1050*/  LDC.64 R2, c[0x0][0x380] ;  /* 0x0000e000ff027b82 */ /* 0x000e620000000a00 */
[----:B------:R-:W-:Y:S01]  /*1060*/  IADD3 R5, PT, PT, R26, R25, RZ ;  /* 0x000000191a057210 */ /* 0x000fe20007ffe0ff */
[----:B------:R-:W2:Y:S06]  /*1070*/  LDCU.64 UR4, c[0x4][0x8] ;  /* 0x01000100ff0477ac */ /* 0x000eac0008000a00 */
[----:B------:R-:W3:Y:S01]  /*1080*/  LDC.64 R8, c[0x0][0x388] ;  /* 0x0000e200ff087b82 */ /* 0x000ee20000000a00 */
[----:B-1----:R-:W-:-:S06]  /*1090*/  IMAD.WIDE.U32 R2, R5, 0x4, R2 ;  /* 0x0000000405027825 */ /* 0x002fcc00078e0002 */
[----:B0-----:R-:W4:Y:S01]  /*10a0*/  LDG.E R3, desc[UR36][R2.64] ;  /* 0x0000002402037981 */ /* 0x001f22000c1e1900 */
[----:B---3--:R-:W-:-:S06]  /*10b0*/  IMAD.WIDE.U32 R8, R25, 0x4, R8 ;  /* 0x0000000419087825 */ /* 0x008fcc00078e0008 */
        /* <DEDUP_REMOVED lines=11> */
.L_x_0:
[----:B------:R-:W-:Y:S01]  /*1170*/  MOV R2, 0x0 ;  /* 0x0000000000027802 */ /* 0x000fe20000000f00 */
[----:B------:R1:W-:Y:S01]  /*1180*/  STL [R1], R23 ;  /* 0x0000001701007387 */ /* 0x0003e20000100800 */
[----:B------:R-:W2:Y:S01]  /*1190*/  LDCU.64 UR4, c[0x4][0x10] ;  /* 0x01000200ff0477ac */ /* 0x000ea20008000a00 */
[----:B------:R-:W-:Y:S01]  /*11a0*/  IMAD.MOV.U32 R6, RZ, RZ, R22 ;  /* 0x000000ffff067224 */ /* 0x000fe200078e0016 */
[----:B------:R1:W3:Y:S01]  /*11b0*/  LDC.64 R8, c[0x4][R2] ;  /* 0x0100000002087b82 */ /* 0x0002e20000000a00 */
[----:B------:R-:W-:Y:S01]  /*11c0*/  MOV R7, R19 ;  /* 0x0000001300077202 */ /* 0x000fe20000000f00 */
[----:B--2---:R-:W-:Y:S01]  /*11d0*/  IMAD.U32 R4, RZ, RZ, UR4 ;  /* 0x00000004ff047e24 */ /* 0x004fe2000f8e00ff */
[----:B-1----:R-:W-:-:S07]  /*11e0*/  MOV R5, UR5 ;  /* 0x0000000500057c02 */ /* 0x002fce0008000f00 */
[----:B------:R-:W-:-:S07]  /*11f0*/  LEPC R20, `(.L_x_19) ;  /* 0x000000001014794e */ /* 0x000fce0000000000 */
[----:B0--3--:R-:W-:Y:S05]  /*1200*/  CALL.ABS.NOINC R8 ;  /* 0x0000000008007343 */ /* 0x009fea0003c00000 */
.L_x_19:
[----:B------:R0:W-:Y:S01]  /*1210*/  STL [R1], R24 ;  /* 0x0000001801007387 */ /* 0x0001e20000100800 */
[----:B------:R-:W1:Y:S01]  /*1220*/  LDC.64 R2, c[0x4][R2] ;  /* 0x0100000002027b82 */ /* 0x000e620000000a00 */
[----:B------:R-:W2:Y:S01]  /*1230*/  LDCU.64 UR4, c[0x4][0x18] ;  /* 0x01000300ff0477ac */ /* 0x000ea20008000a00 */
[----:B------:R-:W-:Y:S01]  /*1240*/  IMAD.MOV.U32 R6, RZ, RZ, R22 ;  /* 0x000000ffff067224 */ /* 0x000fe200078e0016 */
[----:B------:R-:W-:Y:S01]  /*1250*/  MOV R7, R19 ;  /* 0x0000001300077202 */ /* 0x000fe20000000f00 */
[----:B--2---:R-:W-:Y:S01]  /*1260*/  IMAD.U32 R4, RZ, RZ, UR4 ;  /* 0x00000004ff047e24 */ /* 0x004fe2000f8e00ff */
[----:B0-----:R-:W-:-:S07]  /*1270*/  MOV R5, UR5 ;  /* 0x0000000500057c02 */ /* 0x001fce0008000f00 */
[----:B------:R-:W-:-:S07]  /*1280*/  LEPC R20, `(.L_x_20) ;  /* 0x000000001014794e */ /* 0x000fce0000000000 */
[----:B-1----:R-:W-:Y:S05]  /*1290*/  CALL.ABS.NOINC R2 ;  /* 0x0000000002007343 */ /* 0x002fea0003c00000 */
.L_x_20:
[----:B------:R-:W0:Y:S02]  /*12a0*/  LDC.64 R2, c[0x0][0x390] ;  /* 0x0000e400ff027b82 */ /* 0x000e240000000a00 */
[----:B0-----:R-:W-:-:S05]  /*12b0*/  IMAD.WIDE R2, R23, 0x4, R2 ;  /* 0x0000000417027825 */ /* 0x001fca00078e0202 */
[----:B------:R-:W-:Y:S01]  /*12c0*/  STG.E desc[UR36][R2.64], R24 ;  /* 0x0000001802007986 */ /* 0x000fe2000c101924 */
[----:B------:R-:W-:Y:S05]  /*12d0*/  EXIT ;  /* 0x000000000000794d */ /* 0x000fea0003800000 */
.L_x_21:
[----:B------:R-:W-:-:S00]  /*12e0*/  BRA `(.L_x_21) ;  /* 0xfffffffc00fc7947 */ /* 0x000fc0000383ffff */
[----:B------:R-:W-:-:S00]  /*12f0*/  NOP ;  /* 0x0000000000007918 */ /* 0x000fc00000000000 */
        /* <DEDUP_REMOVED lines=8> */
.L_x_22:


//--------------------- .nv.global.init           --------------------------
	.section	.nv.global.init,"aw",@progbits
.nv.global.init:
	.type		$str,@object
	.size		$str,($str$2 - $str)
$str:
        /*0000*/ 	.byte	0x63, 0x75, 0x72, 0x20, 0x73, 0x75, 0x6d, 0x3a, 0x20, 0x25, 0x64, 0x0a, 0x00
	.type		$str$2,@object
	.size		$str$2,($str$1 - $str$2)
$str$2:
        /*000d*/ 	.byte	0x73, 0x75, 0x6d, 0x20, 0x76, 0x61, 0x6c, 0x75, 0x65, 0x3a, 0x20, 0x25, 0x64, 0x0a, 0x00
	.type		$str$1,@object
	.size		$str$1,(.L_1 - $str$1)
$str$1:
        /*001c*/ 	.byte	0x63, 0x6f, 0x6c, 0x20, 0x76, 0x61, 0x6c, 0x75, 0x65, 0x20, 0x69, 0x73, 0x20, 0x3a, 0x20, 0x25
        /*002c*/ 	.byte	0x64, 0x0a, 0x00
.L_1:


//--------------------- .nv.shared.reserved.0     --------------------------
	.section	.nv.shared.reserved.0,"aw",@nobits
	.weak		__nv_reservedSMEM_offset_0_alias
	.size		__nv_reservedSMEM_offset_0_alias, 0, 64
	.other		__nv_reservedSMEM_offset_0_alias,@"STO_CUDA_RESERVED_SHARED STV_DEFAULT"
__nv_reservedSMEM_offset_0_alias:
	.zero		0
	.zero		64


//--------------------- .nv.constant0._Z8mat_vectPiS_S_ii --------------------------
	.section	.nv.constant0._Z8mat_vectPiS_S_ii,"a",@progbits
	.sectionflags	@""
	.align	4
.nv.constant0._Z8mat_vectPiS_S_ii:
	.zero		928


//--------------------- SYMBOLS --------------------------

	.type		.nv.reservedSmem.offset0,@object
	.size		.nv.reservedSmem.offset0,0x4
	.type		vprintf,@function
